//
// Generated by NVIDIA NVVM Compiler
//
// Compiler Build ID: CL-36424714
// Cuda compilation tools, release 13.0, V13.0.88
// Based on NVVM 20.0.0
//

.version 9.0
.target sm_100
.address_size 64

	// .globl	_Z12multiplyCelliPiS_S_

.visible .entry _Z12multiplyCelliPiS_S_(
	.param .u32 _Z12multiplyCelliPiS_S__param_0,
	.param .u64 .ptr .align 1 _Z12multiplyCelliPiS_S__param_1,
	.param .u64 .ptr .align 1 _Z12multiplyCelliPiS_S__param_2,
	.param .u64 .ptr .align 1 _Z12multiplyCelliPiS_S__param_3
)
{
	.reg .b32 	%r<8>;
	.reg .b64 	%rd<11>;

	ld.param.u64 	%rd1, [_Z12multiplyCelliPiS_S__param_1];
	ld.param.u64 	%rd2, [_Z12multiplyCelliPiS_S__param_2];
	ld.param.u64 	%rd3, [_Z12multiplyCelliPiS_S__param_3];
	cvta.to.global.u64 	%rd4, %rd3;
	cvta.to.global.u64 	%rd5, %rd2;
	cvta.to.global.u64 	%rd6, %rd1;
	mov.u32 	%r1, %ntid.x;
	mov.u32 	%r2, %ctaid.x;
	mov.u32 	%r3, %tid.x;
	mad.lo.s32 	%r4, %r1, %r2, %r3;
	mul.wide.u32 	%rd7, %r4, 4;
	add.s64 	%rd8, %rd6, %rd7;
	ld.global.u32 	%r5, [%rd8];
	add.s64 	%rd9, %rd5, %rd7;
	ld.global.u32 	%r6, [%rd9];
	add.s32 	%r7, %r6, %r5;
	add.s64 	%rd10, %rd4, %rd7;
	st.global.u32 	[%rd10], %r7;
	ret;

}


// ===== COMPILED SASS (sm_100) =====

	.target	sm_100

	.elftype	@"ET_EXEC"


//--------------------- .note.nv.tkinfo           --------------------------
	.section	.note.nv.tkinfo,"",@"SHT_NOTE"
	.sectionflags	@"SHF_NOTE_NV_TKINFO"
	.tkinfo
        /*0018*/ 	.word	0x00000002
        /*0030*/ 	.string	""
        /*0030*/ 	.string	"ptxas"
        /*0030*/ 	.string	"Cuda compilation tools, release 13.0, V13.0.88"
        /*0030*/ 	.string	"Build cuda_13.0.r13.0/compiler.36424714_0"
        /*0030*/ 	.string	"-arch sm_100 -m 64 "



//--------------------- .note.nv.cuinfo           --------------------------
	.section	.note.nv.cuinfo,"",@"SHT_NOTE"
	.sectionflags	@"SHF_NOTE_NV_CUINFO"
        /*0018*/ 	.short	0x0002
        /*001a*/ 	.short	0x0064
        /*001c*/ 	.short	0x0082
	.zero		2


//--------------------- .nv.info                  --------------------------
	.section	.nv.info,"",@"SHT_CUDA_INFO"
	.align	4


	//----- nvinfo : EIATTR_REGCOUNT
	.align		4
        /*0000*/ 	.byte	0x04, 0x2f
        /*0002*/ 	.short	(.L_1 - .L_0)
	.align		4
.L_0:
        /*0004*/ 	.word	index@(_Z12multiplyCelliPiS_S_)
        /*0008*/ 	.word	0x0000000c


	//----- nvinfo : EIATTR_FRAME_SIZE
	.align		4
.L_1:
        /*000c*/ 	.byte	0x04, 0x11
        /*000e*/ 	.short	(.L_3 - .L_2)
	.align		4
.L_2:
        /*0010*/ 	.word	index@(_Z12multiplyCelliPiS_S_)
        /*0014*/ 	.word	0x00000000


	//----- nvinfo : EIATTR_MIN_STACK_SIZE
	.align		4
.L_3:
        /*0018*/ 	.byte	0x04, 0x12
        /*001a*/ 	.short	(.L_5 - .L_4)
	.align		4
.L_4:
        /*001c*/ 	.word	index@(_Z12multiplyCelliPiS_S_)
        /*0020*/ 	.word	0x00000000
.L_5:


//--------------------- .nv.compat                --------------------------
	.section	.nv.compat,"",@"SHT_CUDA_COMPAT_INFO"
	.align	4
        /*0000*/ 	.byte	0x02, 0x09, 0x00, 0x00, 0x02, 0x02, 0x01, 0x00, 0x02, 0x05, 0x05, 0x00, 0x03, 0x07, 0x01, 0x01
        /*0010*/ 	.byte	0x02, 0x03, 0x00, 0x00, 0x02, 0x06, 0x01, 0x00, 0x04, 0x0b, 0x08, 0x00, 0x09, 0x00, 0x00, 0x00
        /*0020*/ 	.byte	0x00, 0x00, 0x00, 0x00


//--------------------- .nv.info._Z12multiplyCelliPiS_S_ --------------------------
	.section	.nv.info._Z12multiplyCelliPiS_S_,"",@"SHT_CUDA_INFO"
	.sectionflags	@""
	.align	4


	//----- nvinfo : EIATTR_CUDA_API_VERSION
	.align		4
        /*0000*/ 	.byte	0x04, 0x37
        /*0002*/ 	.short	(.L_7 - .L_6)
.L_6:
        /*0004*/ 	.word	0x00000082


	//----- nvinfo : EIATTR_KPARAM_INFO
	.align		4
.L_7:
        /*0008*/ 	.byte	0x04, 0x17
        /*000a*/ 	.short	(.L_9 - .L_8)
.L_8:
        /*000c*/ 	.word	0x00000000
        /*0010*/ 	.short	0x0003
        /*0012*/ 	.short	0x0018
        /*0014*/ 	.byte	0x00, 0xf5, 0x21, 0x00


	//----- nvinfo : EIATTR_KPARAM_INFO
	.align		4
.L_9:
        /*0018*/ 	.byte	0x04, 0x17
        /*001a*/ 	.short	(.L_11 - .L_10)
.L_10:
        /*001c*/ 	.word	0x00000000
        /*0020*/ 	.short	0x0002
        /*0022*/ 	.short	0x0010
        /*0024*/ 	.byte	0x00, 0xf5, 0x21, 0x00


	//----- nvinfo : EIATTR_KPARAM_INFO
	.align		4
.L_11:
        /*0028*/ 	.byte	0x04, 0x17
        /*002a*/ 	.short	(.L_13 - .L_12)
.L_12:
        /*002c*/ 	.word	0x00000000
        /*0030*/ 	.short	0x0001
        /*0032*/ 	.short	0x0008
        /*0034*/ 	.byte	0x00, 0xf5, 0x21, 0x00


	//----- nvinfo : EIATTR_KPARAM_INFO
	.align		4
.L_13:
        /*0038*/ 	.byte	0x04, 0x17
        /*003a*/ 	.short	(.L_15 - .L_14)
.L_14:
        /*003c*/ 	.word	0x00000000
        /*0040*/ 	.short	0x0000
        /*0042*/ 	.short	0x0000
        /*0044*/ 	.byte	0x00, 0xf0, 0x11, 0x00


	//----- nvinfo : EIATTR_SPARSE_MMA_MASK
	.align		4
.L_15:
        /*0048*/ 	.byte	0x03, 0x50
        /*004a*/ 	.short	0x0000


	//----- nvinfo : EIATTR_MAXREG_COUNT
	.align		4
        /*004c*/ 	.byte	0x03, 0x1b
        /*004e*/ 	.short	0x00ff


	//----- nvinfo : EIATTR_MERCURY_ISA_VERSION
	.align		4
        /*0050*/ 	.byte	0x03, 0x5f
        /*0052*/ 	.short	0x0101


	//----- nvinfo : EIATTR_VRC_CTA_INIT_COUNT
	.align		4
        /*0054*/ 	.byte	0x02, 0x4a
	.zero		1
	.zero		1


	//----- nvinfo : EIATTR_EXIT_INSTR_OFFSETS
	.align		4
        /*0058*/ 	.byte	0x04, 0x1c
        /*005a*/ 	.short	(.L_17 - .L_16)


	//   ....[0]....
.L_16:
        /*005c*/ 	.word	0x00000100


	//----- nvinfo : EIATTR_CBANK_PARAM_SIZE
	.align		4
.L_17:
        /*0060*/ 	.byte	0x03, 0x19
        /*0062*/ 	.short	0x0020


	//----- nvinfo : EIATTR_PARAM_CBANK
	.align		4
        /*0064*/ 	.byte	0x04, 0x0a
        /*0066*/ 	.short	(.L_19 - .L_18)
	.align		4
.L_18:
        /*0068*/ 	.word	index@(.nv.constant0._Z12multiplyCelliPiS_S_)
        /*006c*/ 	.short	0x0380
        /*006e*/ 	.short	0x0020


	//----- nvinfo : EIATTR_SW_WAR
	.align		4
.L_19:
        /*0070*/ 	.byte	0x04, 0x36
        /*0072*/ 	.short	(.L_21 - .L_20)
.L_20:
        /*0074*/ 	.word	0x00000008
.L_21:


//--------------------- .nv.callgraph             --------------------------
	.section	.nv.callgraph,"",@"SHT_CUDA_CALLGRAPH"
	.align	4
	.sectionentsize	8
	.align		4
        /*0000*/ 	.word	0x00000000
	.align		4
        /*0004*/ 	.word	0xffffffff
	.align		4
        /*0008*/ 	.word	0x00000000
	.align		4
        /*000c*/ 	.word	0xfffffffe
	.align		4
        /*0010*/ 	.word	0x00000000
	.align		4
        /*0014*/ 	.word	0xfffffffd
	.align		4
        /*0018*/ 	.word	0x00000000
	.align		4
        /*001c*/ 	.word	0xfffffffc


//--------------------- .text._Z12multiplyCelliPiS_S_ --------------------------
	.section	.text._Z12multiplyCelliPiS_S_,"ax",@progbits
	.align	128
        .global         _Z12multiplyCelliPiS_S_
        .type           _Z12multiplyCelliPiS_S_,@function
        .size           _Z12multiplyCelliPiS_S_,(.L_x_1 - _Z12multiplyCelliPiS_S_)
        .other          _Z12multiplyCelliPiS_S_,@"STO_CUDA_ENTRY STV_DEFAULT"
_Z12multiplyCelliPiS_S_:
.text._Z12multiplyCelliPiS_S_:
[----:B------:R-:W-:Y:S01]  /*0000*/  LDC R1, c[0x0][0x37c] ;  /* 0x0000df00ff017b82 */ /* 0x000fe20000000800 */
[----:B------:R-:W0:Y:S07]  /*0010*/  S2R R9, SR_CTAID.X ;  /* 0x0000000000097919 */ /* 0x000e2e0000002500 */
[----:B------:R-:W1:Y:S01]  /*0020*/  LDC.64 R2, c[0x0][0x388] ;  /* 0x0000e200ff027b82 */ /* 0x000e620000000a00 */
[----:B------:R-:W0:Y:S01]  /*0030*/  LDCU UR6, c[0x0][0x360] ;  /* 0x00006c00ff0677ac */ /* 0x000e220008000800 */
[----:B------:R-:W0:Y:S01]  /*0040*/  S2R R0, SR_TID.X ;  /* 0x0000000000007919 */ /* 0x000e220000002100 */
[----:B------:R-:W2:Y:S05]  /*0050*/  LDCU.64 UR4, c[0x0][0x358] ;  /* 0x00006b00ff0477ac */ /* 0x000eaa0008000a00 */
[----:B------:R-:W3:Y:S08]  /*0060*/  LDC.64 R4, c[0x0][0x390] ;  /* 0x0000e400ff047b82 */ /* 0x000ef00000000a00 */
[----:B------:R-:W4:Y:S01]  /*0070*/  LDC.64 R6, c[0x0][0x398] ;  /* 0x0000e600ff067b82 */ /* 0x000f220000000a00 */
[----:B0-----:R-:W-:-:S04]  /*0080*/  IMAD R9, R9, UR6, R0 ;  /* 0x0000000609097c24 */ /* 0x001fc8000f8e0200 */
[----:B-1----:R-:W-:-:S04]  /*0090*/  IMAD.WIDE.U32 R2, R9, 0x4, R2 ;  /* 0x0000000409027825 */ /* 0x002fc800078e0002 */
[C---:B---3--:R-:W-:Y:S02]  /*00a0*/  IMAD.WIDE.U32 R4, R9.reuse, 0x4, R4 ;  /* 0x0000000409047825 */ /* 0x048fe400078e0004 */
[----:B--2---:R-:W2:Y:S04]  /*00b0*/  LDG.E R2, desc[UR4][R2.64] ;  /* 0x0000000402027981 */ /* 0x004ea8000c1e1900 */
[----:B------:R-:W2:Y:S01]  /*00c0*/  LDG.E R5, desc[UR4][R4.64] ;  /* 0x0000000404057981 */ /* 0x000ea2000c1e1900 */
[----:B----4-:R-:W-:Y:S01]  /*00d0*/  IMAD.WIDE.U32 R6, R9, 0x4, R6 ;  /* 0x0000000409067825 */ /* 0x010fe200078e0006 */
[----:B--2---:R-:W-:-:S05]  /*00e0*/  IADD3 R9, PT, PT, R2, R5, RZ ;  /* 0x0000000502097210 */ /* 0x004fca0007ffe0ff */
[----:B------:R-:W-:Y:S01]  /*00f0*/  STG.E desc[UR4][R6.64], R9 ;  /* 0x0000000906007986 */ /* 0x000fe2000c101904 */
[----:B------:R-:W-:Y:S05]  /*0100*/  EXIT ;  /* 0x000000000000794d */ /* 0x000fea0003800000 */
.L_x_0:
[----:B------:R-:W-:-:S00]  /*0110*/  BRA `(.L_x_0) ;  /* 0xfffffffc00fc7947 */ /* 0x000fc0000383ffff */
[----:B------:R-:W-:-:S00]  /*0120*/  NOP ;  /* 0x0000000000007918 */ /* 0x000fc00000000000 */
        /* <DEDUP_REMOVED lines=13> */
.L_x_1:


//--------------------- .nv.shared.reserved.0     --------------------------
	.section	.nv.shared.reserved.0,"aw",@nobits
	.weak		__nv_reservedSMEM_offset_0_alias
	.size		__nv_reservedSMEM_offset_0_alias, 0, 64
	.other		__nv_reservedSMEM_offset_0_alias,@"STO_CUDA_RESERVED_SHARED STV_DEFAULT"
__nv_reservedSMEM_offset_0_alias:
	.zero		0
	.zero		64


//--------------------- .nv.constant0._Z12multiplyCelliPiS_S_ --------------------------
	.section	.nv.constant0._Z12multiplyCelliPiS_S_,"a",@progbits
	.sectionflags	@""
	.align	4
.nv.constant0._Z12multiplyCelliPiS_S_:
	.zero		928


//--------------------- SYMBOLS --------------------------

	.type		.nv.reservedSmem.offset0,@object
	.size		.nv.reservedSmem.offset0,0x4
